	.headerflags	@"EF_CUDA_TEXMODE_UNIFIED EF_CUDA_64BIT_ADDRESS EF_CUDA_ACCELERATORS EF_CUDA_SM90 EF_CUDA_VIRTUAL_SM(EF_CUDA_SM90)"
	.elftype	@"ET_EXEC"


//--------------------- .nv.info                  --------------------------
	.section	.nv.info,"",@"SHT_CUDA_INFO"
	.align	4


	//----- nvinfo : EIATTR_REGCOUNT
	.align		4
        /*0000*/ 	.byte	0x04, 0x2f
        /*0002*/ 	.short	(.L_3 - .L_2)
	.align		4
.L_2:
        /*0004*/ 	.word	index@(triton_poi_fused__native_batch_norm_legit_no_training_add_convolution_native_batch_norm_backward_relu_56)
        /*0008*/ 	.word	0x00000014


	//----- nvinfo : EIATTR_MIN_STACK_SIZE
	.align		4
.L_3:
        /*000c*/ 	.byte	0x04, 0x12
        /*000e*/ 	.short	(.L_5 - .L_4)
	.align		4
.L_4:
        /*0010*/ 	.word	index@(triton_poi_fused__native_batch_norm_legit_no_training_add_convolution_native_batch_norm_backward_relu_56)
        /*0014*/ 	.word	0x00000000


	//----- nvinfo : EIATTR_FRAME_SIZE
	.align		4
.L_5:
        /*0018*/ 	.byte	0x04, 0x11
        /*001a*/ 	.short	(.L_7 - .L_6)
	.align		4
.L_6:
        /*001c*/ 	.word	index@(triton_poi_fused__native_batch_norm_legit_no_training_add_convolution_native_batch_norm_backward_relu_56)
        /*0020*/ 	.word	0x00000000


	//----- nvinfo : EIATTR_MIN_STACK_SIZE
	.align		4
.L_7:
        /*0024*/ 	.byte	0x04, 0x12
        /*0026*/ 	.short	(.L_9 - .L_8)
	.align		4
.L_8:
        /*0028*/ 	.word	index@(triton_poi_fused__native_batch_norm_legit_no_training_add_convolution_native_batch_norm_backward_relu_56)
        /*002c*/ 	.word	0x00000000
.L_9:


//--------------------- .nv.info.triton_poi_fused__native_batch_norm_legit_no_training_add_convolution_native_batch_norm_backward_relu_56 --------------------------
	.section	.nv.info.triton_poi_fused__native_batch_norm_legit_no_training_add_convolution_native_batch_norm_backward_relu_56,"",@"SHT_CUDA_INFO"
	.sectionflags	@""
	.align	4


	//----- nvinfo : EIATTR_CUDA_API_VERSION
	.align		4
        /*0000*/ 	.byte	0x04, 0x37
        /*0002*/ 	.short	(.L_11 - .L_10)
.L_10:
        /*0004*/ 	.word	0x0000007c


	//----- nvinfo : EIATTR_KPARAM_INFO
	.align		4
.L_11:
        /*0008*/ 	.byte	0x04, 0x17
        /*000a*/ 	.short	(.L_13 - .L_12)
.L_12:
        /*000c*/ 	.word	0x00000000
        /*0010*/ 	.short	0x0009
        /*0012*/ 	.short	0x0048
        /*0014*/ 	.byte	0x00, 0xf0, 0x11, 0x00


	//----- nvinfo : EIATTR_KPARAM_INFO
	.align		4
.L_13:
        /*0018*/ 	.byte	0x04, 0x17
        /*001a*/ 	.short	(.L_15 - .L_14)
.L_14:
        /*001c*/ 	.word	0x00000000
        /*0020*/ 	.short	0x0008
        /*0022*/ 	.short	0x0040
        /*0024*/ 	.byte	0x00, 0xf4, 0x21, 0x00


	//----- nvinfo : EIATTR_KPARAM_INFO
	.align		4
.L_15:
        /*0028*/ 	.byte	0x04, 0x17
        /*002a*/ 	.short	(.L_17 - .L_16)
.L_16:
        /*002c*/ 	.word	0x00000000
        /*0030*/ 	.short	0x0007
        /*0032*/ 	.short	0x0038
        /*0034*/ 	.byte	0x00, 0xf4, 0x21, 0x00


	//----- nvinfo : EIATTR_KPARAM_INFO
	.align		4
.L_17:
        /*0038*/ 	.byte	0x04, 0x17
        /*003a*/ 	.short	(.L_19 - .L_18)
.L_18:
        /*003c*/ 	.word	0x00000000
        /*0040*/ 	.short	0x0006
        /*0042*/ 	.short	0x0030
        /*0044*/ 	.byte	0x00, 0xf4, 0x21, 0x00


	//----- nvinfo : EIATTR_KPARAM_INFO
	.align		4
.L_19:
        /*0048*/ 	.byte	0x04, 0x17
        /*004a*/ 	.short	(.L_21 - .L_20)
.L_20:
        /*004c*/ 	.word	0x00000000
        /*0050*/ 	.short	0x0005
        /*0052*/ 	.short	0x0028
        /*0054*/ 	.byte	0x00, 0xf4, 0x21, 0x00


	//----- nvinfo : EIATTR_KPARAM_INFO
	.align		4
.L_21:
        /*0058*/ 	.byte	0x04, 0x17
        /*005a*/ 	.short	(.L_23 - .L_22)
.L_22:
        /*005c*/ 	.word	0x00000000
        /*0060*/ 	.short	0x0004
        /*0062*/ 	.short	0x0020
        /*0064*/ 	.byte	0x00, 0xf4, 0x21, 0x00


	//----- nvinfo : EIATTR_KPARAM_INFO
	.align		4
.L_23:
        /*0068*/ 	.byte	0x04, 0x17
        /*006a*/ 	.short	(.L_25 - .L_24)
.L_24:
        /*006c*/ 	.word	0x00000000
        /*0070*/ 	.short	0x0003
        /*0072*/ 	.short	0x0018
        /*0074*/ 	.byte	0x00, 0xf4, 0x21, 0x00


	//----- nvinfo : EIATTR_KPARAM_INFO
	.align		4
.L_25:
        /*0078*/ 	.byte	0x04, 0x17
        /*007a*/ 	.short	(.L_27 - .L_26)
.L_26:
        /*007c*/ 	.word	0x00000000
        /*0080*/ 	.short	0x0002
        /*0082*/ 	.short	0x0010
        /*0084*/ 	.byte	0x00, 0xf4, 0x21, 0x00


	//----- nvinfo : EIATTR_KPARAM_INFO
	.align		4
.L_27:
        /*0088*/ 	.byte	0x04, 0x17
        /*008a*/ 	.short	(.L_29 - .L_28)
.L_28:
        /*008c*/ 	.word	0x00000000
        /*0090*/ 	.short	0x0001
        /*0092*/ 	.short	0x0008
        /*0094*/ 	.byte	0x00, 0xf4, 0x21, 0x00


	//----- nvinfo : EIATTR_KPARAM_INFO
	.align		4
.L_29:
        /*0098*/ 	.byte	0x04, 0x17
        /*009a*/ 	.short	(.L_31 - .L_30)
.L_30:
        /*009c*/ 	.word	0x00000000
        /*00a0*/ 	.short	0x0000
        /*00a2*/ 	.short	0x0000
        /*00a4*/ 	.byte	0x00, 0xf4, 0x21, 0x00


	//----- nvinfo : EIATTR_SPARSE_MMA_MASK
	.align		4
.L_31:
        /*00a8*/ 	.byte	0x03, 0x50
        /*00aa*/ 	.short	0x0000


	//----- nvinfo : EIATTR_MAXREG_COUNT
	.align		4
        /*00ac*/ 	.byte	0x03, 0x1b
        /*00ae*/ 	.short	0x00ff


	//----- nvinfo : EIATTR_EXIT_INSTR_OFFSETS
	.align		4
        /*00b0*/ 	.byte	0x04, 0x1c
        /*00b2*/ 	.short	(.L_33 - .L_32)


	//   ....[0]....
.L_32:
        /*00b4*/ 	.word	0x00000380


	//----- nvinfo : EIATTR_REQNTID
	.align		4
.L_33:
        /*00b8*/ 	.byte	0x04, 0x10
        /*00ba*/ 	.short	(.L_35 - .L_34)
.L_34:
        /*00bc*/ 	.word	0x00000080
        /*00c0*/ 	.word	0x00000001
        /*00c4*/ 	.word	0x00000001


	//----- nvinfo : EIATTR_CBANK_PARAM_SIZE
	.align		4
.L_35:
        /*00c8*/ 	.byte	0x03, 0x19
        /*00ca*/ 	.short	0x004c


	//----- nvinfo : EIATTR_PARAM_CBANK
	.align		4
        /*00cc*/ 	.byte	0x04, 0x0a
        /*00ce*/ 	.short	(.L_37 - .L_36)
	.align		4
.L_36:
        /*00d0*/ 	.word	index@(.nv.constant0.triton_poi_fused__native_batch_norm_legit_no_training_add_convolution_native_batch_norm_backward_relu_56)
        /*00d4*/ 	.short	0x0210
        /*00d6*/ 	.short	0x004c


	//----- nvinfo : EIATTR_SW_WAR
	.align		4
.L_37:
        /*00d8*/ 	.byte	0x04, 0x36
        /*00da*/ 	.short	(.L_39 - .L_38)
.L_38:
        /*00dc*/ 	.word	0x00000008
.L_39:


//--------------------- .nv.callgraph             --------------------------
	.section	.nv.callgraph,"",@"SHT_CUDA_CALLGRAPH"
	.align	4
	.sectionentsize	8
	.align		4
        /*0000*/ 	.word	0x00000000
	.align		4
        /*0004*/ 	.word	0xffffffff
	.align		4
        /*0008*/ 	.word	0x00000000
	.align		4
        /*000c*/ 	.word	0xfffffffe
	.align		4
        /*0010*/ 	.word	0x00000000
	.align		4
        /*0014*/ 	.word	0xfffffffd
	.align		4
        /*0018*/ 	.word	0x00000000
	.align		4
        /*001c*/ 	.word	0xfffffffc


//--------------------- .nv.constant4             --------------------------
	.section	.nv.constant4,"a",@progbits
	.align	8
	.align		8
.nv.constant4:
        /*0000*/ 	.dword	_$_str
	.align		8
        /*0008*/ 	.dword	_$_str_$_2


//--------------------- .text.triton_poi_fused__native_batch_norm_legit_no_training_add_convolution_native_batch_norm_backward_relu_56 --------------------------
	.section	.text.triton_poi_fused__native_batch_norm_legit_no_training_add_convolution_native_batch_norm_backward_relu_56,"ax",@progbits
	.align	128
        .global         triton_poi_fused__native_batch_norm_legit_no_training_add_convolution_native_batch_norm_backward_relu_56
        .type           triton_poi_fused__native_batch_norm_legit_no_training_add_convolution_native_batch_norm_backward_relu_56,@function
        .size           triton_poi_fused__native_batch_norm_legit_no_training_add_convolution_native_batch_norm_backward_relu_56,(.L_x_1 - triton_poi_fused__native_batch_norm_legit_no_training_add_convolution_native_batch_norm_backward_relu_56)
        .other          triton_poi_fused__native_batch_norm_legit_no_training_add_convolution_native_batch_norm_backward_relu_56,@"STO_CUDA_ENTRY STV_DEFAULT"
triton_poi_fused__native_batch_norm_legit_no_training_add_convolution_native_batch_norm_backward_relu_56:
.text.triton_poi_fused__native_batch_norm_legit_no_training_add_convolution_native_batch_norm_backward_relu_56:
[----:B------:R-:W-:Y:S01]  /*0000*/  LDC R1, c[0x0][0x28] ;  /* 0x00000a00ff017b82 */ /* 0x000fe20000000800 */
[----:B------:R-:W1:Y:S07]  /*0010*/  S2R R0, SR_TID.X ;  /* 0x0000000000007919 */ /* 0x000e6e0000002100 */
[----:B------:R-:W2:Y:S01]  /*0020*/  LDC.64 R12, c[0x0][0x230] ;  /* 0x00008c00ff0c7b82 */ /* 0x000ea20000000a00 */
[----:B------:R-:W-:Y:S01]  /*0030*/  ULDC.64 UR4, c[0x0][0x208] ;  /* 0x0000820000047ab9 */ /* 0x000fe20000000a00 */
[----:B------:R-:W3:Y:S06]  /*0040*/  S2R R3, SR_CTAID.X ;  /* 0x0000000000037919 */ /* 0x000eec0000002500 */
[----:B------:R-:W4:Y:S08]  /*0050*/  LDC.64 R8, c[0x0][0x210] ;  /* 0x00008400ff087b82 */ /* 0x000f300000000a00 */
[----:B------:R-:W5:Y:S08]  /*0060*/  LDC.64 R10, c[0x0][0x218] ;  /* 0x00008600ff0a7b82 */ /* 0x000f700000000a00 */
[----:B------:R-:W5:Y:S01]  /*0070*/  LDC.64 R14, c[0x0][0x220] ;  /* 0x00008800ff0e7b82 */ /* 0x000f620000000a00 */
[----:B-1----:R-:W-:-:S07]  /*0080*/  LOP3.LUT R0, R0, 0x7f, RZ, 0xc0, !PT ;  /* 0x0000007f00007812 */ /* 0x002fce00078ec0ff */
[----:B------:R-:W1:Y:S01]  /*0090*/  LDC.64 R16, c[0x0][0x228] ;  /* 0x00008a00ff107b82 */ /* 0x000e620000000a00 */
[----:B---3--:R-:W-:Y:S02]  /*00a0*/  SHF.R.S32.HI R2, RZ, 0x18, R3 ;  /* 0x00000018ff027819 */ /* 0x008fe40000011403 */
[----:B------:R-:W-:Y:S02]  /*00b0*/  LEA R0, R3, R0, 0x7 ;  /* 0x0000000003007211 */ /* 0x000fe400078e38ff */
[----:B------:R-:W-:-:S03]  /*00c0*/  SGXT R3, R2, 0x1 ;  /* 0x000000010203781a */ /* 0x000fc60000000200 */
[----:B------:R-:W3:Y:S01]  /*00d0*/  LDC.64 R6, c[0x0][0x238] ;  /* 0x00008e00ff067b82 */ /* 0x000ee20000000a00 */
[----:B------:R-:W-:-:S04]  /*00e0*/  LEA.HI R3, R3, R0, RZ, 0x2 ;  /* 0x0000000003037211 */ /* 0x000fc800078f10ff */
[----:B------:R-:W-:-:S04]  /*00f0*/  LOP3.LUT R3, R3, 0xfffffffc, RZ, 0xc0, !PT ;  /* 0xfffffffc03037812 */ /* 0x000fc800078ec0ff */
[----:B------:R-:W-:Y:S02]  /*0100*/  IADD3 R5, R0, -R3, RZ ;  /* 0x8000000300057210 */ /* 0x000fe40007ffe0ff */
[----:B------:R-:W3:Y:S03]  /*0110*/  LDC.64 R2, c[0x0][0x240] ;  /* 0x00009000ff027b82 */ /* 0x000ee60000000a00 */
[----:B--2---:R-:W-:-:S05]  /*0120*/  IMAD.WIDE R12, R5, 0x4, R12 ;  /* 0x00000004050c7825 */ /* 0x004fca00078e020c */
[----:B------:R2:W3:Y:S01]  /*0130*/  LDG.E.EL R4, desc[UR4][R12.64] ;  /* 0x000000040c047981 */ /* 0x0004e2000c2e1900 */
[----:B----4-:R-:W-:-:S04]  /*0140*/  IMAD.WIDE R8, R0, 0x4, R8 ;  /* 0x0000000400087825 */ /* 0x010fc800078e0208 */
[C---:B-----5:R-:W-:Y:S02]  /*0150*/  IMAD.WIDE R10, R5.reuse, 0x4, R10 ;  /* 0x00000004050a7825 */ /* 0x060fe400078e020a */
[----:B------:R-:W4:Y:S02]  /*0160*/  LDG.E R8, desc[UR4][R8.64] ;  /* 0x0000000408087981 */ /* 0x000f24000c1e1900 */
[----:B0-2---:R-:W-:Y:S02]  /*0170*/  IMAD.WIDE R12, R0, 0x4, R14 ;  /* 0x00000004000c7825 */ /* 0x005fe400078e020e */
[----:B------:R-:W4:Y:S02]  /*0180*/  LDG.E.EL R11, desc[UR4][R10.64] ;  /* 0x000000040a0b7981 */ /* 0x000f24000c2e1900 */
[C---:B-1----:R-:W-:Y:S02]  /*0190*/  IMAD.WIDE R14, R5.reuse, 0x4, R16 ;  /* 0x00000004050e7825 */ /* 0x042fe400078e0210 */
[----:B------:R-:W2:Y:S02]  /*01a0*/  LDG.E R12, desc[UR4][R12.64] ;  /* 0x000000040c0c7981 */ /* 0x000ea4000c1e1900 */
[----:B---3--:R-:W-:-:S02]  /*01b0*/  IMAD.WIDE R6, R5, 0x4, R6 ;  /* 0x0000000405067825 */ /* 0x008fc400078e0206 */
[----:B------:R-:W3:Y:S02]  /*01c0*/  LDG.E.EL R14, desc[UR4][R14.64] ;  /* 0x000000040e0e7981 */ /* 0x000ee4000c2e1900 */
[----:B------:R-:W-:Y:S02]  /*01d0*/  IMAD.WIDE R2, R5, 0x4, R2 ;  /* 0x0000000405027825 */ /* 0x000fe400078e0202 */
[----:B------:R-:W5:Y:S04]  /*01e0*/  LDG.E.EL R6, desc[UR4][R6.64] ;  /* 0x0000000406067981 */ /* 0x000f68000c2e1900 */
[----:B------:R0:W5:Y:S02]  /*01f0*/  LDG.E.EL R17, desc[UR4][R2.64] ;  /* 0x0000000402117981 */ /* 0x000164000c2e1900 */
[----:B0-----:R-:W0:Y:S02]  /*0200*/  LDC.64 R2, c[0x0][0x250] ;  /* 0x00009400ff027b82 */ /* 0x001e240000000a00 */
[----:B0-----:R-:W-:-:S04]  /*0210*/  IMAD.WIDE R2, R0, 0x4, R2 ;  /* 0x0000000400027825 */ /* 0x001fc800078e0202 */
[----:B------:R-:W-:Y:S01]  /*0220*/  FADD R16, R4, 9.9999997473787516356e-06 ;  /* 0x3727c5ac04107421 */ /* 0x000fe20000000000 */
[----:B------:R-:W-:-:S03]  /*0230*/  HFMA2.MMA R4, -RZ, RZ, 1.625, 0 ;  /* 0x3e800000ff047435 */ /* 0x000fc600000001ff */
[----:B------:R-:W0:Y:S01]  /*0240*/  MUFU.SQRT R9, R16 ;  /* 0x0000001000097308 */ /* 0x000e220000002000 */
[----:B----4-:R-:W-:-:S04]  /*0250*/  FADD R11, R8, R11 ;  /* 0x0000000b080b7221 */ /* 0x010fc80000000000 */
[----:B--2---:R-:W-:Y:S01]  /*0260*/  FADD R11, R12, R11 ;  /* 0x0000000b0c0b7221 */ /* 0x004fe20000000000 */
[----:B0-----:R-:W-:-:S03]  /*0270*/  FSETP.GT.AND P0, PT, R9, 8.50705917302346158658e+37, PT ;  /* 0x7e8000000900780b */ /* 0x001fc60003f04000 */
[----:B---3--:R-:W-:Y:S01]  /*0280*/  FADD R11, -R14, R11 ;  /* 0x0000000b0e0b7221 */ /* 0x008fe20000000100 */
[C---:B------:R-:W-:Y:S02]  /*0290*/  FSETP.GEU.AND P1, PT, R9.reuse, 1.175494350822287508e-38, PT ;  /* 0x008000000900780b */ /* 0x040fe40003f2e000 */
[----:B------:R-:W-:Y:S02]  /*02a0*/  FSEL R8, R4, 1, P0 ;  /* 0x3f80000004087808 */ /* 0x000fe40000000000 */
[----:B------:R-:W0:Y:S05]  /*02b0*/  LDC.64 R4, c[0x0][0x248] ;  /* 0x00009200ff047b82 */ /* 0x000e2a0000000a00 */
[----:B------:R-:W-:-:S04]  /*02c0*/  @P0 FMUL R9, R9, 0.25 ;  /* 0x3e80000009090820 */ /* 0x000fc80000400000 */
[----:B------:R-:W-:Y:S01]  /*02d0*/  @!P1 FMUL R8, R8, 16777216 ;  /* 0x4b80000008089820 */ /* 0x000fe20000400000 */
[----:B------:R-:W-:-:S06]  /*02e0*/  @!P1 FMUL R9, R9, 16777216 ;  /* 0x4b80000009099820 */ /* 0x000fcc0000400000 */
[----:B------:R-:W1:Y:S01]  /*02f0*/  MUFU.RCP R9, R9 ;  /* 0x0000000900097308 */ /* 0x000e620000001000 */
[----:B0-----:R-:W-:-:S04]  /*0300*/  IMAD.WIDE R4, R0, 0x4, R4 ;  /* 0x0000000400047825 */ /* 0x001fc800078e0204 */
[----:B-1----:R-:W-:-:S04]  /*0310*/  FMUL R8, R9, R8 ;  /* 0x0000000809087220 */ /* 0x002fc80000400000 */
[----:B------:R-:W-:-:S04]  /*0320*/  FMUL R8, R11, R8 ;  /* 0x000000080b087220 */ /* 0x000fc80000400000 */
[----:B-----5:R-:W-:-:S05]  /*0330*/  FFMA R6, R6, R8, R17 ;  /* 0x0000000806067223 */ /* 0x020fca0000000011 */
[----:B------:R-:W-:-:S04]  /*0340*/  FSETP.GEU.AND P0, PT, R6, RZ, PT ;  /* 0x000000ff0600720b */ /* 0x000fc80003f0e000 */
[----:B------:R-:W-:-:S05]  /*0350*/  FSEL R7, R6, RZ, P0 ;  /* 0x000000ff06077208 */ /* 0x000fca0000000000 */
[----:B------:R-:W-:Y:S04]  /*0360*/  STG.E desc[UR4][R4.64], R7 ;  /* 0x0000000704007986 */ /* 0x000fe8000c101904 */
[----:B------:R-:W-:Y:S01]  /*0370*/  STG.E desc[UR4][R2.64], R11 ;  /* 0x0000000b02007986 */ /* 0x000fe2000c101904 */
[----:B------:R-:W-:Y:S05]  /*0380*/  EXIT ;  /* 0x000000000000794d */ /* 0x000fea0003800000 */
.L_x_0:
[----:B------:R-:W-:-:S00]  /*0390*/  BRA `(.L_x_0) ;  /* 0xfffffffc00fc7947 */ /* 0x000fc0000383ffff */
[----:B------:R-:W-:-:S00]  /*03a0*/  NOP ;  /* 0x0000000000007918 */ /* 0x000fc00000000000 */
        /* <DEDUP_REMOVED lines=13> */
.L_x_1:


//--------------------- .nv.global.init           --------------------------
	.section	.nv.global.init,"aw",@progbits
.nv.global.init:
	.type		_$_str,@object
	.size		_$_str,(_$_str_$_2 - _$_str)
_$_str:
        /*0000*/ 	.byte	0x5f, 0x5f, 0x43, 0x55, 0x44, 0x41, 0x5f, 0x46, 0x54, 0x5a, 0x00
	.type		_$_str_$_2,@object
	.size		_$_str_$_2,(.L_1 - _$_str_$_2)
_$_str_$_2:
        /*000b*/ 	.byte	0x5f, 0x5f, 0x43, 0x55, 0x44, 0x41, 0x5f, 0x50, 0x52, 0x45, 0x43, 0x5f, 0x53, 0x51, 0x52, 0x54
        /*001b*/ 	.byte	0x00
.L_1:


//--------------------- .nv.constant0.triton_poi_fused__native_batch_norm_legit_no_training_add_convolution_native_batch_norm_backward_relu_56 --------------------------
	.section	.nv.constant0.triton_poi_fused__native_batch_norm_legit_no_training_add_convolution_native_batch_norm_backward_relu_56,"a",@progbits
	.sectionflags	@""
	.align	4
.nv.constant0.triton_poi_fused__native_batch_norm_legit_no_training_add_convolution_native_batch_norm_backward_relu_56:
	.zero		604
